//
// Generated by NVIDIA NVVM Compiler
//
// Compiler Build ID: CL-36424714
// Cuda compilation tools, release 13.0, V13.0.88
// Based on NVVM 20.0.0
//

.version 9.0
.target sm_100
.address_size 64

	// .globl	_Z21reference_relu_kernelPKfPfmm

.visible .entry _Z21reference_relu_kernelPKfPfmm(
	.param .u64 .ptr .align 1 _Z21reference_relu_kernelPKfPfmm_param_0,
	.param .u64 .ptr .align 1 _Z21reference_relu_kernelPKfPfmm_param_1,
	.param .u64 _Z21reference_relu_kernelPKfPfmm_param_2,
	.param .u64 _Z21reference_relu_kernelPKfPfmm_param_3
)
{
	.reg .pred 	%p<4>;
	.reg .b32 	%r<10>;
	.reg .b32 	%f<3>;
	.reg .b64 	%rd<14>;

	ld.param.u64 	%rd3, [_Z21reference_relu_kernelPKfPfmm_param_0];
	ld.param.u64 	%rd4, [_Z21reference_relu_kernelPKfPfmm_param_1];
	ld.param.u64 	%rd5, [_Z21reference_relu_kernelPKfPfmm_param_2];
	ld.param.u64 	%rd6, [_Z21reference_relu_kernelPKfPfmm_param_3];
	mov.u32 	%r1, %ctaid.x;
	mov.u32 	%r2, %ntid.x;
	mov.u32 	%r3, %tid.x;
	mad.lo.s32 	%r4, %r1, %r2, %r3;
	cvt.u64.u32 	%rd1, %r4;
	mov.u32 	%r5, %ctaid.y;
	mov.u32 	%r6, %ntid.y;
	mov.u32 	%r7, %tid.y;
	mad.lo.s32 	%r8, %r5, %r6, %r7;
	cvt.u64.u32 	%rd2, %r8;
	setp.le.u64 	%p1, %rd5, %rd1;
	setp.le.u64 	%p2, %rd6, %rd2;
	or.pred  	%p3, %p1, %p2;
	@%p3 bra 	$L__BB0_2;
	cvta.to.global.u64 	%rd8, %rd3;
	cvta.to.global.u64 	%rd9, %rd4;
	mad.lo.s64 	%rd10, %rd5, %rd2, %rd1;
	shl.b64 	%rd11, %rd10, 2;
	add.s64 	%rd12, %rd8, %rd11;
	ld.global.f32 	%f1, [%rd12];
	max.f32 	%f2, %f1, 0f3F000000;
	add.s64 	%rd13, %rd9, %rd11;
	st.global.f32 	[%rd13], %f2;
$L__BB0_2:
	ret;

}


// ===== COMPILED SASS (sm_100) =====

	.target	sm_100

	.elftype	@"ET_EXEC"


//--------------------- .note.nv.tkinfo           --------------------------
	.section	.note.nv.tkinfo,"",@"SHT_NOTE"
	.sectionflags	@"SHF_NOTE_NV_TKINFO"
	.tkinfo
        /*0018*/ 	.word	0x00000002
        /*0030*/ 	.string	""
        /*0030*/ 	.string	"ptxas"
        /*0030*/ 	.string	"Cuda compilation tools, release 13.0, V13.0.88"
        /*0030*/ 	.string	"Build cuda_13.0.r13.0/compiler.36424714_0"
        /*0030*/ 	.string	"-arch sm_100 -m 64 "



//--------------------- .note.nv.cuinfo           --------------------------
	.section	.note.nv.cuinfo,"",@"SHT_NOTE"
	.sectionflags	@"SHF_NOTE_NV_CUINFO"
        /*0018*/ 	.short	0x0002
        /*001a*/ 	.short	0x0064
        /*001c*/ 	.short	0x0082
	.zero		2


//--------------------- .nv.info                  --------------------------
	.section	.nv.info,"",@"SHT_CUDA_INFO"
	.align	4


	//----- nvinfo : EIATTR_REGCOUNT
	.align		4
        /*0000*/ 	.byte	0x04, 0x2f
        /*0002*/ 	.short	(.L_1 - .L_0)
	.align		4
.L_0:
        /*0004*/ 	.word	index@(_Z21reference_relu_kernelPKfPfmm)
        /*0008*/ 	.word	0x0000000a


	//----- nvinfo : EIATTR_FRAME_SIZE
	.align		4
.L_1:
        /*000c*/ 	.byte	0x04, 0x11
        /*000e*/ 	.short	(.L_3 - .L_2)
	.align		4
.L_2:
        /*0010*/ 	.word	index@(_Z21reference_relu_kernelPKfPfmm)
        /*0014*/ 	.word	0x00000000


	//----- nvinfo : EIATTR_MIN_STACK_SIZE
	.align		4
.L_3:
        /*0018*/ 	.byte	0x04, 0x12
        /*001a*/ 	.short	(.L_5 - .L_4)
	.align		4
.L_4:
        /*001c*/ 	.word	index@(_Z21reference_relu_kernelPKfPfmm)
        /*0020*/ 	.word	0x00000000
.L_5:


//--------------------- .nv.compat                --------------------------
	.section	.nv.compat,"",@"SHT_CUDA_COMPAT_INFO"
	.align	4
        /*0000*/ 	.byte	0x02, 0x09, 0x00, 0x00, 0x02, 0x02, 0x01, 0x00, 0x02, 0x05, 0x05, 0x00, 0x03, 0x07, 0x01, 0x01
        /*0010*/ 	.byte	0x02, 0x03, 0x00, 0x00, 0x02, 0x06, 0x01, 0x00, 0x04, 0x0b, 0x08, 0x00, 0x09, 0x00, 0x00, 0x00
        /*0020*/ 	.byte	0x00, 0x00, 0x00, 0x00


//--------------------- .nv.info._Z21reference_relu_kernelPKfPfmm --------------------------
	.section	.nv.info._Z21reference_relu_kernelPKfPfmm,"",@"SHT_CUDA_INFO"
	.sectionflags	@""
	.align	4


	//----- nvinfo : EIATTR_CUDA_API_VERSION
	.align		4
        /*0000*/ 	.byte	0x04, 0x37
        /*0002*/ 	.short	(.L_7 - .L_6)
.L_6:
        /*0004*/ 	.word	0x00000082


	//----- nvinfo : EIATTR_KPARAM_INFO
	.align		4
.L_7:
        /*0008*/ 	.byte	0x04, 0x17
        /*000a*/ 	.short	(.L_9 - .L_8)
.L_8:
        /*000c*/ 	.word	0x00000000
        /*0010*/ 	.short	0x0003
        /*0012*/ 	.short	0x0018
        /*0014*/ 	.byte	0x00, 0xf0, 0x21, 0x00


	//----- nvinfo : EIATTR_KPARAM_INFO
	.align		4
.L_9:
        /*0018*/ 	.byte	0x04, 0x17
        /*001a*/ 	.short	(.L_11 - .L_10)
.L_10:
        /*001c*/ 	.word	0x00000000
        /*0020*/ 	.short	0x0002
        /*0022*/ 	.short	0x0010
        /*0024*/ 	.byte	0x00, 0xf0, 0x21, 0x00


	//----- nvinfo : EIATTR_KPARAM_INFO
	.align		4
.L_11:
        /*0028*/ 	.byte	0x04, 0x17
        /*002a*/ 	.short	(.L_13 - .L_12)
.L_12:
        /*002c*/ 	.word	0x00000000
        /*0030*/ 	.short	0x0001
        /*0032*/ 	.short	0x0008
        /*0034*/ 	.byte	0x00, 0xf5, 0x21, 0x00


	//----- nvinfo : EIATTR_KPARAM_INFO
	.align		4
.L_13:
        /*0038*/ 	.byte	0x04, 0x17
        /*003a*/ 	.short	(.L_15 - .L_14)
.L_14:
        /*003c*/ 	.word	0x00000000
        /*0040*/ 	.short	0x0000
        /*0042*/ 	.short	0x0000
        /*0044*/ 	.byte	0x00, 0xf5, 0x21, 0x00


	//----- nvinfo : EIATTR_SPARSE_MMA_MASK
	.align		4
.L_15:
        /*0048*/ 	.byte	0x03, 0x50
        /*004a*/ 	.short	0x0000


	//----- nvinfo : EIATTR_MAXREG_COUNT
	.align		4
        /*004c*/ 	.byte	0x03, 0x1b
        /*004e*/ 	.short	0x00ff


	//----- nvinfo : EIATTR_MERCURY_ISA_VERSION
	.align		4
        /*0050*/ 	.byte	0x03, 0x5f
        /*0052*/ 	.short	0x0101


	//----- nvinfo : EIATTR_VRC_CTA_INIT_COUNT
	.align		4
        /*0054*/ 	.byte	0x02, 0x4a
	.zero		1
	.zero		1


	//----- nvinfo : EIATTR_EXIT_INSTR_OFFSETS
	.align		4
        /*0058*/ 	.byte	0x04, 0x1c
        /*005a*/ 	.short	(.L_17 - .L_16)


	//   ....[0]....
.L_16:
        /*005c*/ 	.word	0x000000e0


	//   ....[1]....
        /*0060*/ 	.word	0x000001d0


	//----- nvinfo : EIATTR_CBANK_PARAM_SIZE
	.align		4
.L_17:
        /*0064*/ 	.byte	0x03, 0x19
        /*0066*/ 	.short	0x0020


	//----- nvinfo : EIATTR_PARAM_CBANK
	.align		4
        /*0068*/ 	.byte	0x04, 0x0a
        /*006a*/ 	.short	(.L_19 - .L_18)
	.align		4
.L_18:
        /*006c*/ 	.word	index@(.nv.constant0._Z21reference_relu_kernelPKfPfmm)
        /*0070*/ 	.short	0x0380
        /*0072*/ 	.short	0x0020


	//----- nvinfo : EIATTR_SW_WAR
	.align		4
.L_19:
        /*0074*/ 	.byte	0x04, 0x36
        /*0076*/ 	.short	(.L_21 - .L_20)
.L_20:
        /*0078*/ 	.word	0x00000008
.L_21:


//--------------------- .nv.callgraph             --------------------------
	.section	.nv.callgraph,"",@"SHT_CUDA_CALLGRAPH"
	.align	4
	.sectionentsize	8
	.align		4
        /*0000*/ 	.word	0x00000000
	.align		4
        /*0004*/ 	.word	0xffffffff
	.align		4
        /*0008*/ 	.word	0x00000000
	.align		4
        /*000c*/ 	.word	0xfffffffe
	.align		4
        /*0010*/ 	.word	0x00000000
	.align		4
        /*0014*/ 	.word	0xfffffffd
	.align		4
        /*0018*/ 	.word	0x00000000
	.align		4
        /*001c*/ 	.word	0xfffffffc


//--------------------- .text._Z21reference_relu_kernelPKfPfmm --------------------------
	.section	.text._Z21reference_relu_kernelPKfPfmm,"ax",@progbits
	.align	128
        .global         _Z21reference_relu_kernelPKfPfmm
        .type           _Z21reference_relu_kernelPKfPfmm,@function
        .size           _Z21reference_relu_kernelPKfPfmm,(.L_x_1 - _Z21reference_relu_kernelPKfPfmm)
        .other          _Z21reference_relu_kernelPKfPfmm,@"STO_CUDA_ENTRY STV_DEFAULT"
_Z21reference_relu_kernelPKfPfmm:
.text._Z21reference_relu_kernelPKfPfmm:
[----:B------:R-:W-:Y:S01]  /*0000*/  LDC R1, c[0x0][0x37c] ;  /* 0x0000df00ff017b82 */ /* 0x000fe20000000800 */
[----:B------:R-:W0:Y:S07]  /*0010*/  S2R R0, SR_TID.Y ;  /* 0x0000000000007919 */ /* 0x000e2e0000002200 */
[----:B------:R-:W1:Y:S01]  /*0020*/  LDC R2, c[0x0][0x360] ;  /* 0x0000d800ff027b82 */ /* 0x000e620000000800 */
[----:B------:R-:W2:Y:S01]  /*0030*/  LDCU.128 UR8, c[0x0][0x390] ;  /* 0x00007200ff0877ac */ /* 0x000ea20008000c00 */
[----:B------:R-:W1:Y:S06]  /*0040*/  S2R R3, SR_TID.X ;  /* 0x0000000000037919 */ /* 0x000e6c0000002100 */
[----:B------:R-:W0:Y:S08]  /*0050*/  S2UR UR5, SR_CTAID.Y ;  /* 0x00000000000579c3 */ /* 0x000e300000002600 */
[----:B------:R-:W0:Y:S08]  /*0060*/  LDC R5, c[0x0][0x364] ;  /* 0x0000d900ff057b82 */ /* 0x000e300000000800 */
[----:B------:R-:W1:Y:S01]  /*0070*/  S2UR UR4, SR_CTAID.X ;  /* 0x00000000000479c3 */ /* 0x000e620000002500 */
[----:B0-----:R-:W-:-:S05]  /*0080*/  IMAD R5, R5, UR5, R0 ;  /* 0x0000000505057c24 */ /* 0x001fca000f8e0200 */
[----:B--2---:R-:W-:Y:S01]  /*0090*/  ISETP.GE.U32.AND P1, PT, R5, UR10, PT ;  /* 0x0000000a05007c0c */ /* 0x004fe2000bf26070 */
[----:B-1----:R-:W-:-:S03]  /*00a0*/  IMAD R2, R2, UR4, R3 ;  /* 0x0000000402027c24 */ /* 0x002fc6000f8e0203 */
[----:B------:R-:W-:Y:S02]  /*00b0*/  ISETP.GE.U32.AND.EX P1, PT, RZ, UR11, PT, P1 ;  /* 0x0000000bff007c0c */ /* 0x000fe4000bf26110 */
[----:B------:R-:W-:-:S04]  /*00c0*/  ISETP.GE.U32.AND P0, PT, R2, UR8, PT ;  /* 0x0000000802007c0c */ /* 0x000fc8000bf06070 */
[----:B------:R-:W-:-:S13]  /*00d0*/  ISETP.GE.U32.OR.EX P0, PT, RZ, UR9, P1, P0 ;  /* 0x00000009ff007c0c */ /* 0x000fda0008f06500 */
[----:B------:R-:W-:Y:S05]  /*00e0*/  @P0 EXIT ;  /* 0x000000000000094d */ /* 0x000fea0003800000 */
[----:B------:R-:W0:Y:S01]  /*00f0*/  LDCU.128 UR12, c[0x0][0x380] ;  /* 0x00007000ff0c77ac */ /* 0x000e220008000c00 */
[----:B------:R-:W-:Y:S01]  /*0100*/  IMAD.MOV.U32 R3, RZ, RZ, RZ ;  /* 0x000000ffff037224 */ /* 0x000fe200078e00ff */
[----:B------:R-:W1:Y:S01]  /*0110*/  LDCU.64 UR4, c[0x0][0x358] ;  /* 0x00006b00ff0477ac */ /* 0x000e620008000a00 */
[----:B------:R-:W-:-:S04]  /*0120*/  IMAD.WIDE.U32 R2, R5, UR8, R2 ;  /* 0x0000000805027c25 */ /* 0x000fc8000f8e0002 */
[----:B------:R-:W-:Y:S02]  /*0130*/  IMAD R5, R5, UR9, R3 ;  /* 0x0000000905057c24 */ /* 0x000fe4000f8e0203 */
[----:B------:R-:W-:-:S03]  /*0140*/  IMAD.SHL.U32 R4, R2, 0x4, RZ ;  /* 0x0000000402047824 */ /* 0x000fc600078e00ff */
[----:B------:R-:W-:Y:S02]  /*0150*/  SHF.L.U64.HI R0, R2, 0x2, R5 ;  /* 0x0000000202007819 */ /* 0x000fe40000010205 */
[----:B0-----:R-:W-:-:S04]  /*0160*/  IADD3 R2, P0, PT, R4, UR12, RZ ;  /* 0x0000000c04027c10 */ /* 0x001fc8000ff1e0ff */
[----:B------:R-:W-:-:S05]  /*0170*/  IADD3.X R3, PT, PT, R0, UR13, RZ, P0, !PT ;  /* 0x0000000d00037c10 */ /* 0x000fca00087fe4ff */
[----:B-1----:R-:W2:Y:S01]  /*0180*/  LDG.E R2, desc[UR4][R2.64] ;  /* 0x0000000402027981 */ /* 0x002ea2000c1e1900 */
[----:B------:R-:W-:-:S04]  /*0190*/  IADD3 R4, P0, PT, R4, UR14, RZ ;  /* 0x0000000e04047c10 */ /* 0x000fc8000ff1e0ff */
[----:B------:R-:W-:Y:S02]  /*01a0*/  IADD3.X R5, PT, PT, R0, UR15, RZ, P0, !PT ;  /* 0x0000000f00057c10 */ /* 0x000fe400087fe4ff */
[----:B--2---:R-:W-:-:S05]  /*01b0*/  FMNMX R7, R2, 0.5, !PT ;  /* 0x3f00000002077809 */ /* 0x004fca0007800000 */
[----:B------:R-:W-:Y:S01]  /*01c0*/  STG.E desc[UR4][R4.64], R7 ;  /* 0x0000000704007986 */ /* 0x000fe2000c101904 */
[----:B------:R-:W-:Y:S05]  /*01d0*/  EXIT ;  /* 0x000000000000794d */ /* 0x000fea0003800000 */
.L_x_0:
[----:B------:R-:W-:-:S00]  /*01e0*/  BRA `(.L_x_0) ;  /* 0xfffffffc00fc7947 */ /* 0x000fc0000383ffff */
[----:B------:R-:W-:-:S00]  /*01f0*/  NOP ;  /* 0x0000000000007918 */ /* 0x000fc00000000000 */
        /* <DEDUP_REMOVED lines=8> */
.L_x_1:


//--------------------- .nv.shared.reserved.0     --------------------------
	.section	.nv.shared.reserved.0,"aw",@nobits
	.weak		__nv_reservedSMEM_offset_0_alias
	.size		__nv_reservedSMEM_offset_0_alias, 0, 64
	.other		__nv_reservedSMEM_offset_0_alias,@"STO_CUDA_RESERVED_SHARED STV_DEFAULT"
__nv_reservedSMEM_offset_0_alias:
	.zero		0
	.zero		64


//--------------------- .nv.constant0._Z21reference_relu_kernelPKfPfmm --------------------------
	.section	.nv.constant0._Z21reference_relu_kernelPKfPfmm,"a",@progbits
	.sectionflags	@""
	.align	4
.nv.constant0._Z21reference_relu_kernelPKfPfmm:
	.zero		928


//--------------------- SYMBOLS --------------------------

	.type		.nv.reservedSmem.offset0,@object
	.size		.nv.reservedSmem.offset0,0x4
